	.headerflags	@"EF_CUDA_TEXMODE_UNIFIED EF_CUDA_64BIT_ADDRESS EF_CUDA_ACCELERATORS EF_CUDA_SM90 EF_CUDA_VIRTUAL_SM(EF_CUDA_SM90)"
	.elftype	@"ET_EXEC"


//--------------------- .nv.info                  --------------------------
	.section	.nv.info,"",@"SHT_CUDA_INFO"
	.align	4


	//----- nvinfo : EIATTR_REGCOUNT
	.align		4
        /*0000*/ 	.byte	0x04, 0x2f
        /*0002*/ 	.short	(.L_1 - .L_0)
	.align		4
.L_0:
        /*0004*/ 	.word	index@(triton_poi_fused_convolution_div_26)
        /*0008*/ 	.word	0x00000020


	//----- nvinfo : EIATTR_MIN_STACK_SIZE
	.align		4
.L_1:
        /*000c*/ 	.byte	0x04, 0x12
        /*000e*/ 	.short	(.L_3 - .L_2)
	.align		4
.L_2:
        /*0010*/ 	.word	index@(triton_poi_fused_convolution_div_26)
        /*0014*/ 	.word	0x00000000


	//----- nvinfo : EIATTR_FRAME_SIZE
	.align		4
.L_3:
        /*0018*/ 	.byte	0x04, 0x11
        /*001a*/ 	.short	(.L_5 - .L_4)
	.align		4
.L_4:
        /*001c*/ 	.word	index@(triton_poi_fused_convolution_div_26)
        /*0020*/ 	.word	0x00000000


	//----- nvinfo : EIATTR_MIN_STACK_SIZE
	.align		4
.L_5:
        /*0024*/ 	.byte	0x04, 0x12
        /*0026*/ 	.short	(.L_7 - .L_6)
	.align		4
.L_6:
        /*0028*/ 	.word	index@(triton_poi_fused_convolution_div_26)
        /*002c*/ 	.word	0x00000000
.L_7:


//--------------------- .nv.info.triton_poi_fused_convolution_div_26 --------------------------
	.section	.nv.info.triton_poi_fused_convolution_div_26,"",@"SHT_CUDA_INFO"
	.sectionflags	@""
	.align	4


	//----- nvinfo : EIATTR_CUDA_API_VERSION
	.align		4
        /*0000*/ 	.byte	0x04, 0x37
        /*0002*/ 	.short	(.L_9 - .L_8)
.L_8:
        /*0004*/ 	.word	0x0000007c


	//----- nvinfo : EIATTR_KPARAM_INFO
	.align		4
.L_9:
        /*0008*/ 	.byte	0x04, 0x17
        /*000a*/ 	.short	(.L_11 - .L_10)
.L_10:
        /*000c*/ 	.word	0x00000000
        /*0010*/ 	.short	0x0005
        /*0012*/ 	.short	0x0024
        /*0014*/ 	.byte	0x00, 0xf0, 0x11, 0x00


	//----- nvinfo : EIATTR_KPARAM_INFO
	.align		4
.L_11:
        /*0018*/ 	.byte	0x04, 0x17
        /*001a*/ 	.short	(.L_13 - .L_12)
.L_12:
        /*001c*/ 	.word	0x00000000
        /*0020*/ 	.short	0x0004
        /*0022*/ 	.short	0x0020
        /*0024*/ 	.byte	0x00, 0xf0, 0x11, 0x00


	//----- nvinfo : EIATTR_KPARAM_INFO
	.align		4
.L_13:
        /*0028*/ 	.byte	0x04, 0x17
        /*002a*/ 	.short	(.L_15 - .L_14)
.L_14:
        /*002c*/ 	.word	0x00000000
        /*0030*/ 	.short	0x0003
        /*0032*/ 	.short	0x0018
        /*0034*/ 	.byte	0x00, 0xf4, 0x21, 0x00


	//----- nvinfo : EIATTR_KPARAM_INFO
	.align		4
.L_15:
        /*0038*/ 	.byte	0x04, 0x17
        /*003a*/ 	.short	(.L_17 - .L_16)
.L_16:
        /*003c*/ 	.word	0x00000000
        /*0040*/ 	.short	0x0002
        /*0042*/ 	.short	0x0010
        /*0044*/ 	.byte	0x00, 0xf4, 0x21, 0x00


	//----- nvinfo : EIATTR_KPARAM_INFO
	.align		4
.L_17:
        /*0048*/ 	.byte	0x04, 0x17
        /*004a*/ 	.short	(.L_19 - .L_18)
.L_18:
        /*004c*/ 	.word	0x00000000
        /*0050*/ 	.short	0x0001
        /*0052*/ 	.short	0x0008
        /*0054*/ 	.byte	0x00, 0xf4, 0x21, 0x00


	//----- nvinfo : EIATTR_KPARAM_INFO
	.align		4
.L_19:
        /*0058*/ 	.byte	0x04, 0x17
        /*005a*/ 	.short	(.L_21 - .L_20)
.L_20:
        /*005c*/ 	.word	0x00000000
        /*0060*/ 	.short	0x0000
        /*0062*/ 	.short	0x0000
        /*0064*/ 	.byte	0x00, 0xf4, 0x21, 0x00


	//----- nvinfo : EIATTR_SPARSE_MMA_MASK
	.align		4
.L_21:
        /*0068*/ 	.byte	0x03, 0x50
        /*006a*/ 	.short	0x0000


	//----- nvinfo : EIATTR_MAXREG_COUNT
	.align		4
        /*006c*/ 	.byte	0x03, 0x1b
        /*006e*/ 	.short	0x00ff


	//----- nvinfo : EIATTR_EXIT_INSTR_OFFSETS
	.align		4
        /*0070*/ 	.byte	0x04, 0x1c
        /*0072*/ 	.short	(.L_23 - .L_22)


	//   ....[0]....
.L_22:
        /*0074*/ 	.word	0x00000bd0


	//   ....[1]....
        /*0078*/ 	.word	0x00000bf0


	//----- nvinfo : EIATTR_REQNTID
	.align		4
.L_23:
        /*007c*/ 	.byte	0x04, 0x10
        /*007e*/ 	.short	(.L_25 - .L_24)
.L_24:
        /*0080*/ 	.word	0x00000080
        /*0084*/ 	.word	0x00000001
        /*0088*/ 	.word	0x00000001


	//----- nvinfo : EIATTR_CBANK_PARAM_SIZE
	.align		4
.L_25:
        /*008c*/ 	.byte	0x03, 0x19
        /*008e*/ 	.short	0x0028


	//----- nvinfo : EIATTR_PARAM_CBANK
	.align		4
        /*0090*/ 	.byte	0x04, 0x0a
        /*0092*/ 	.short	(.L_27 - .L_26)
	.align		4
.L_26:
        /*0094*/ 	.word	index@(.nv.constant0.triton_poi_fused_convolution_div_26)
        /*0098*/ 	.short	0x0210
        /*009a*/ 	.short	0x0028


	//----- nvinfo : EIATTR_SW_WAR
	.align		4
.L_27:
        /*009c*/ 	.byte	0x04, 0x36
        /*009e*/ 	.short	(.L_29 - .L_28)
.L_28:
        /*00a0*/ 	.word	0x00000008
.L_29:


//--------------------- .nv.callgraph             --------------------------
	.section	.nv.callgraph,"",@"SHT_CUDA_CALLGRAPH"
	.align	4
	.sectionentsize	8
	.align		4
        /*0000*/ 	.word	0x00000000
	.align		4
        /*0004*/ 	.word	0xffffffff
	.align		4
        /*0008*/ 	.word	0x00000000
	.align		4
        /*000c*/ 	.word	0xfffffffe
	.align		4
        /*0010*/ 	.word	0x00000000
	.align		4
        /*0014*/ 	.word	0xfffffffd
	.align		4
        /*0018*/ 	.word	0x00000000
	.align		4
        /*001c*/ 	.word	0xfffffffc


//--------------------- .text.triton_poi_fused_convolution_div_26 --------------------------
	.section	.text.triton_poi_fused_convolution_div_26,"ax",@progbits
	.sectionflags	@"SHF_BARRIERS=1"
	.align	128
        .global         triton_poi_fused_convolution_div_26
        .type           triton_poi_fused_convolution_div_26,@function
        .size           triton_poi_fused_convolution_div_26,(.L_x_1 - triton_poi_fused_convolution_div_26)
        .other          triton_poi_fused_convolution_div_26,@"STO_CUDA_ENTRY STV_DEFAULT"
triton_poi_fused_convolution_div_26:
.text.triton_poi_fused_convolution_div_26:
[----:B------:R-:W0:Y:S01]  /*0000*/  LDC R1, c[0x0][0x28] ;  /* 0x00000a00ff017b82 */ /* 0x000e220000000800 */
[----:B------:R-:W1:Y:S07]  /*0010*/  S2R R19, SR_CTAID.Z ;  /* 0x0000000000137919 */ /* 0x000e6e0000002700 */
[----:B------:R-:W1:Y:S01]  /*0020*/  S2UR UR4, SR_CTAID.Y ;  /* 0x00000000000479c3 */ /* 0x000e620000002600 */
[----:B------:R-:W-:Y:S01]  /*0030*/  ULDC.64 UR6, c[0x0][0x208] ;  /* 0x0000820000067ab9 */ /* 0x000fe20000000a00 */
[----:B------:R-:W2:Y:S01]  /*0040*/  S2R R2, SR_TID.X ;  /* 0x0000000000027919 */ /* 0x000ea20000002100 */
[----:B------:R-:W3:Y:S05]  /*0050*/  S2R R10, SR_CTAID.X ;  /* 0x00000000000a7919 */ /* 0x000eea0000002500 */
[----:B------:R-:W1:Y:S08]  /*0060*/  LDC R0, c[0x0][0x10] ;  /* 0x00000400ff007b82 */ /* 0x000e700000000800 */
[----:B------:R-:W4:Y:S08]  /*0070*/  LDC.64 R4, c[0x0][0x218] ;  /* 0x00008600ff047b82 */ /* 0x000f300000000a00 */
[----:B------:R-:W5:Y:S01]  /*0080*/  LDC.64 R14, c[0x0][0x210] ;  /* 0x00008400ff0e7b82 */ /* 0x000f620000000a00 */
[----:B-1----:R-:W-:-:S02]  /*0090*/  IMAD R19, R19, R0, UR4 ;  /* 0x0000000413137e24 */ /* 0x002fc4000f8e0200 */
[----:B--2---:R-:W-:Y:S02]  /*00a0*/  IMAD.SHL.U32 R0, R2, 0x4, RZ ;  /* 0x0000000402007824 */ /* 0x004fe400078e00ff */
[----:B------:R-:W-:Y:S01]  /*00b0*/  IMAD.SHL.U32 R19, R19, 0x40, RZ ;  /* 0x0000004013137824 */ /* 0x000fe200078e00ff */
[----:B----4-:R1:W2:Y:S04]  /*00c0*/  LDG.E R18, desc[UR6][R4.64] ;  /* 0x0000000604127981 */ /* 0x0102a8000c1e1900 */
[----:B------:R-:W-:-:S04]  /*00d0*/  LOP3.LUT R6, R19, 0x3c, R0, 0xf8, !PT ;  /* 0x0000003c13067812 */ /* 0x000fc800078ef800 */
[----:B------:R-:W-:Y:S02]  /*00e0*/  SHF.R.S32.HI R3, RZ, 0x1f, R6 ;  /* 0x0000001fff037819 */ /* 0x000fe40000011406 */
[----:B------:R-:W-:Y:S02]  /*00f0*/  SHF.R.U32.HI R0, RZ, 0x4, R2 ;  /* 0x00000004ff007819 */ /* 0x000fe40000011602 */
[----:B------:R-:W-:Y:S02]  /*0100*/  LEA.HI R3, R3, R6, RZ, 0x8 ;  /* 0x0000000603037211 */ /* 0x000fe400078f40ff */
[----:B------:R-:W-:Y:S02]  /*0110*/  SGXT.U32 R0, R0, 0x3 ;  /* 0x000000030000781a */ /* 0x000fe40000000000 */
[----:B------:R-:W-:Y:S02]  /*0120*/  LOP3.LUT R9, R3, 0xffffff00, RZ, 0xc0, !PT ;  /* 0xffffff0003097812 */ /* 0x000fe400078ec0ff */
[----:B------:R-:W-:Y:S01]  /*0130*/  SHF.R.S32.HI R7, RZ, 0x8, R3 ;  /* 0x00000008ff077819 */ /* 0x000fe20000011403 */
[----:B---3--:R-:W-:Y:S01]  /*0140*/  IMAD.SHL.U32 R3, R10, 0x10, RZ ;  /* 0x000000100a037824 */ /* 0x008fe200078e00ff */
[C---:B------:R-:W-:Y:S01]  /*0150*/  ISETP.GE.AND P0, PT, R6.reuse, 0x20000, PT ;  /* 0x000200000600780c */ /* 0x040fe20003f06270 */
[----:B------:R-:W-:-:S03]  /*0160*/  IMAD.IADD R8, R6, 0x1, -R9 ;  /* 0x0000000106087824 */ /* 0x000fc600078e0a09 */
[----:B------:R-:W-:Y:S01]  /*0170*/  LOP3.LUT R17, R3, R0, RZ, 0xfc, !PT ;  /* 0x0000000003117212 */ /* 0x000fe200078efcff */
[----:B------:R-:W-:Y:S01]  /*0180*/  IMAD R8, R7, 0x900, R8 ;  /* 0x0000090007087824 */ /* 0x000fe200078e0208 */
[----:B------:R-:W-:Y:S02]  /*0190*/  LOP3.LUT R13, R3, 0x8, R0, 0xfe, !PT ;  /* 0x00000008030d7812 */ /* 0x000fe400078efe00 */
[C---:B------:R-:W-:Y:S01]  /*01a0*/  ISETP.LT.AND P2, PT, R17.reuse, 0x9, !P0 ;  /* 0x000000091100780c */ /* 0x040fe20004741270 */
[--C-:B------:R-:W-:Y:S01]  /*01b0*/  IMAD R17, R17, 0x100, R8.reuse ;  /* 0x0000010011117824 */ /* 0x100fe200078e0208 */
[C---:B------:R-:W-:Y:S01]  /*01c0*/  ISETP.LT.AND P0, PT, R13.reuse, 0x9, !P0 ;  /* 0x000000090d00780c */ /* 0x040fe20004701270 */
[----:B------:R-:W-:Y:S01]  /*01d0*/  IMAD R13, R13, 0x100, R8 ;  /* 0x000001000d0d7824 */ /* 0x000fe200078e0208 */
[----:B------:R-:W-:Y:S02]  /*01e0*/  CS2R R8, SRZ ;  /* 0x0000000000087805 */ /* 0x000fe4000001ff00 */
[----:B------:R-:W-:Y:S01]  /*01f0*/  CS2R R10, SRZ ;  /* 0x00000000000a7805 */ /* 0x000fe2000001ff00 */
[----:B-----5:R-:W-:Y:S01]  /*0200*/  IMAD.WIDE R20, R17, 0x4, R14 ;  /* 0x0000000411147825 */ /* 0x020fe200078e020e */
[----:B-1----:R-:W-:-:S02]  /*0210*/  CS2R R4, SRZ ;  /* 0x0000000000047805 */ /* 0x002fc4000001ff00 */
[----:B------:R-:W-:Y:S01]  /*0220*/  CS2R R6, SRZ ;  /* 0x0000000000067805 */ /* 0x000fe2000001ff00 */
[----:B------:R-:W-:Y:S02]  /*0230*/  IMAD.WIDE R22, R13, 0x4, R14 ;  /* 0x000000040d167825 */ /* 0x000fe400078e020e */
[----:B------:R1:W3:Y:S04]  /*0240*/  @P2 LDG.E.EL.128 R8, desc[UR6][R20.64] ;  /* 0x0000000614082981 */ /* 0x0002e8000c2e1d00 */
[----:B------:R4:W5:Y:S01]  /*0250*/  @P0 LDG.E.EL.128 R4, desc[UR6][R22.64] ;  /* 0x0000000616040981 */ /* 0x000962000c2e1d00 */
[----:B------:R-:W4:Y:S01]  /*0260*/  S2UR UR5, SR_CgaCtaId ;  /* 0x00000000000579c3 */ /* 0x000f220000008800 */
[----:B------:R-:W-:Y:S01]  /*0270*/  IMAD.SHL.U32 R12, R2, 0x40, RZ ;  /* 0x00000040020c7824 */ /* 0x000fe200078e00ff */
[----:B------:R-:W-:-:S04]  /*0280*/  UMOV UR4, 0x400 ;  /* 0x0000040000047882 */ /* 0x000fc80000000000 */
[----:B------:R-:W-:Y:S01]  /*0290*/  LOP3.LUT R25, R12, 0x3c0, RZ, 0xc0, !PT ;  /* 0x000003c00c197812 */ /* 0x000fe200078ec0ff */
[----:B------:R-:W2:Y:S03]  /*02a0*/  S2R R15, SR_TID.X ;  /* 0x00000000000f7919 */ /* 0x000ea60000002100 */
[C---:B------:R-:W-:Y:S02]  /*02b0*/  LOP3.LUT R12, R25.reuse, 0x10, RZ, 0xfc, !PT ;  /* 0x00000010190c7812 */ /* 0x040fe400078efcff */
[C---:B-1----:R-:W-:Y:S02]  /*02c0*/  LOP3.LUT R20, R25.reuse, 0x20, RZ, 0xfc, !PT ;  /* 0x0000002019147812 */ /* 0x042fe400078efcff */
[C---:B----4-:R-:W-:Y:S02]  /*02d0*/  LOP3.LUT R22, R25.reuse, 0x30, RZ, 0xfc, !PT ;  /* 0x0000003019167812 */ /* 0x050fe400078efcff */
[----:B------:R-:W-:Y:S01]  /*02e0*/  LOP3.LUT R16, R25, R0, RZ, 0xfc, !PT ;  /* 0x0000000019107212 */ /* 0x000fe200078efcff */
[----:B0-----:R-:W-:-:S06]  /*02f0*/  UPRMT UR4, UR5, 0x654, UR4 ;  /* 0x0000065405047896 */ /* 0x001fcc0008000004 */
[----:B------:R-:W-:Y:S02]  /*0300*/  LEA.HI R21, R25, UR4, RZ, 0x1e ;  /* 0x0000000419157c11 */ /* 0x000fe4000f8ff0ff */
[----:B------:R-:W-:Y:S02]  /*0310*/  LEA.HI R23, R12, UR4, RZ, 0x1e ;  /* 0x000000040c177c11 */ /* 0x000fe4000f8ff0ff */
[----:B------:R-:W-:Y:S02]  /*0320*/  LEA.HI R25, R20, UR4, RZ, 0x1e ;  /* 0x0000000414197c11 */ /* 0x000fe4000f8ff0ff */
[----:B------:R-:W-:Y:S01]  /*0330*/  LEA.HI R27, R22, UR4, RZ, 0x1e ;  /* 0x00000004161b7c11 */ /* 0x000fe2000f8ff0ff */
[C---:B------:R-:W-:Y:S01]  /*0340*/  IMAD R21, R16.reuse, 0x4, R21 ;  /* 0x0000000410157824 */ /* 0x040fe200078e0215 */
[C---:B------:R-:W-:Y:S01]  /*0350*/  LEA R12, R16.reuse, R23, 0x2 ;  /* 0x00000017100c7211 */ /* 0x040fe200078e10ff */
[C---:B------:R-:W-:Y:S02]  /*0360*/  IMAD R23, R16.reuse, 0x4, R25 ;  /* 0x0000000410177824 */ /* 0x040fe400078e0219 */
[----:B------:R-:W-:Y:S01]  /*0370*/  IMAD R16, R16, 0x4, R27 ;  /* 0x0000000410107824 */ /* 0x000fe200078e021b */
[----:B------:R-:W-:-:S04]  /*0380*/  SHF.R.U32.HI R14, RZ, 0x2, R2 ;  /* 0x00000002ff0e7819 */ /* 0x000fc80000011602 */
[----:B------:R-:W-:Y:S02]  /*0390*/  LOP3.LUT R14, R14, 0x1c, RZ, 0xc0, !PT ;  /* 0x0000001c0e0e7812 */ /* 0x000fe400078ec0ff */
[----:B------:R-:W-:Y:S02]  /*03a0*/  LOP3.LUT R20, R3, 0xf, R2, 0xf8, !PT ;  /* 0x0000000f03147812 */ /* 0x000fe400078ef802 */
[----:B------:R-:W-:Y:S02]  /*03b0*/  LOP3.LUT R3, R19, R0, RZ, 0xfc, !PT ;  /* 0x0000000013037212 */ /* 0x000fe400078efcff */
[C---:B--2---:R-:W-:Y:S02]  /*03c0*/  FSETP.GT.AND P1, PT, |R18|.reuse, 8.50705917302346158658e+37, PT ;  /* 0x7e8000001200780b */ /* 0x044fe40003f24200 */
[----:B------:R-:W-:-:S11]  /*03d0*/  FSETP.GEU.AND P3, PT, |R18|, 1.175494350822287508e-38, PT ;  /* 0x008000001200780b */ /* 0x000fd60003f6e200 */
[----:B------:R-:W-:-:S04]  /*03e0*/  @P1 FMUL R18, R18, 0.25 ;  /* 0x3e80000012121820 */ /* 0x000fc80000400000 */
[----:B------:R-:W-:-:S06]  /*03f0*/  @!P3 FMUL R18, R18, 16777216 ;  /* 0x4b8000001212b820 */ /* 0x000fcc0000400000 */
[----:B------:R-:W0:Y:S01]  /*0400*/  MUFU.RCP R18, R18 ;  /* 0x0000001200127308 */ /* 0x000e220000001000 */
[----:B---3--:R-:W-:Y:S01]  /*0410*/  @P1 FMUL R8, R8, 0.25 ;  /* 0x3e80000008081820 */ /* 0x008fe20000400000 */
[----:B------:R-:W-:Y:S01]  /*0420*/  @P1 FMUL R9, R9, 0.25 ;  /* 0x3e80000009091820 */ /* 0x000fe20000400000 */
[----:B------:R-:W-:Y:S01]  /*0430*/  @P1 FMUL R10, R10, 0.25 ;  /* 0x3e8000000a0a1820 */ /* 0x000fe20000400000 */
[----:B------:R-:W-:Y:S01]  /*0440*/  @P1 FMUL R11, R11, 0.25 ;  /* 0x3e8000000b0b1820 */ /* 0x000fe20000400000 */
[----:B-----5:R-:W-:Y:S01]  /*0450*/  @P1 FMUL R4, R4, 0.25 ;  /* 0x3e80000004041820 */ /* 0x020fe20000400000 */
[----:B------:R-:W-:Y:S01]  /*0460*/  @!P3 FMUL R8, R8, 16777216 ;  /* 0x4b8000000808b820 */ /* 0x000fe20000400000 */
[----:B------:R-:W-:Y:S01]  /*0470*/  @P1 FMUL R5, R5, 0.25 ;  /* 0x3e80000005051820 */ /* 0x000fe20000400000 */
[----:B------:R-:W-:Y:S01]  /*0480*/  @!P3 FMUL R9, R9, 16777216 ;  /* 0x4b8000000909b820 */ /* 0x000fe20000400000 */
[----:B------:R-:W-:Y:S01]  /*0490*/  @P1 FMUL R6, R6, 0.25 ;  /* 0x3e80000006061820 */ /* 0x000fe20000400000 */
[----:B------:R-:W-:Y:S01]  /*04a0*/  @!P3 FMUL R10, R10, 16777216 ;  /* 0x4b8000000a0ab820 */ /* 0x000fe20000400000 */
[----:B------:R-:W-:Y:S01]  /*04b0*/  @P1 FMUL R7, R7, 0.25 ;  /* 0x3e80000007071820 */ /* 0x000fe20000400000 */
[----:B------:R-:W-:Y:S01]  /*04c0*/  @!P3 FMUL R11, R11, 16777216 ;  /* 0x4b8000000b0bb820 */ /* 0x000fe20000400000 */
[----:B------:R-:W-:Y:S01]  /*04d0*/  @!P3 FMUL R4, R4, 16777216 ;  /* 0x4b8000000404b820 */ /* 0x000fe20000400000 */
[C---:B0-----:R-:W-:Y:S01]  /*04e0*/  FMUL R8, R18.reuse, R8 ;  /* 0x0000000812087220 */ /* 0x041fe20000400000 */
[----:B------:R-:W-:Y:S01]  /*04f0*/  @!P3 FMUL R5, R5, 16777216 ;  /* 0x4b8000000505b820 */ /* 0x000fe20000400000 */
[----:B------:R-:W-:Y:S01]  /*0500*/  FMUL R9, R18, R9 ;  /* 0x0000000912097220 */ /* 0x000fe20000400000 */
[----:B------:R-:W-:Y:S01]  /*0510*/  @!P3 FMUL R6, R6, 16777216 ;  /* 0x4b8000000606b820 */ /* 0x000fe20000400000 */
[C---:B------:R-:W-:Y:S01]  /*0520*/  FMUL R10, R18.reuse, R10 ;  /* 0x0000000a120a7220 */ /* 0x040fe20000400000 */
[----:B------:R-:W-:Y:S01]  /*0530*/  @!P3 FMUL R7, R7, 16777216 ;  /* 0x4b8000000707b820 */ /* 0x000fe20000400000 */
[C---:B------:R-:W-:Y:S01]  /*0540*/  FMUL R11, R18.reuse, R11 ;  /* 0x0000000b120b7220 */ /* 0x040fe20000400000 */
[C---:B------:R-:W-:Y:S01]  /*0550*/  FMUL R4, R18.reuse, R4 ;  /* 0x0000000412047220 */ /* 0x040fe20000400000 */
[C---:B------:R-:W-:Y:S01]  /*0560*/  FMUL R5, R18.reuse, R5 ;  /* 0x0000000512057220 */ /* 0x040fe20000400000 */
[----:B------:R-:W-:Y:S01]  /*0570*/  STS [R21], R8 ;  /* 0x0000000815007388 */ /* 0x000fe20000000800 */
[C---:B------:R-:W-:Y:S01]  /*0580*/  FMUL R6, R18.reuse, R6 ;  /* 0x0000000612067220 */ /* 0x040fe20000400000 */
[----:B------:R-:W-:-:S02]  /*0590*/  FMUL R7, R18, R7 ;  /* 0x0000000712077220 */ /* 0x000fc40000400000 */
[----:B------:R-:W-:Y:S04]  /*05a0*/  STS [R12+0x40], R9 ;  /* 0x000040090c007388 */ /* 0x000fe80000000800 */
[----:B------:R-:W-:Y:S04]  /*05b0*/  STS [R23+0x80], R10 ;  /* 0x0000800a17007388 */ /* 0x000fe80000000800 */
[----:B------:R-:W-:Y:S04]  /*05c0*/  STS [R16+0xc0], R11 ;  /* 0x0000c00b10007388 */ /* 0x000fe80000000800 */
[----:B------:R-:W-:Y:S04]  /*05d0*/  STS [R21+0x20], R4 ;  /* 0x0000200415007388 */ /* 0x000fe80000000800 */
[----:B------:R-:W-:Y:S04]  /*05e0*/  STS [R12+0x60], R5 ;  /* 0x000060050c007388 */ /* 0x000fe80000000800 */
[----:B------:R0:W-:Y:S04]  /*05f0*/  STS [R23+0xa0], R6 ;  /* 0x0000a00617007388 */ /* 0x0001e80000000800 */
[----:B------:R1:W-:Y:S01]  /*0600*/  STS [R16+0xe0], R7 ;  /* 0x0000e00710007388 */ /* 0x0003e20000000800 */
[----:B------:R-:W-:Y:S01]  /*0610*/  LOP3.LUT R18, R15, 0x7f, RZ, 0xc0, !PT ;  /* 0x0000007f0f127812 */ /* 0x000fe200078ec0ff */
[----:B------:R-:W-:-:S04]  /*0620*/  VIADD R15, R14, UR4 ;  /* 0x000000040e0f7c36 */ /* 0x000fc80008000000 */
[C---:B------:R-:W-:Y:S01]  /*0630*/  IMAD R25, R18.reuse, 0x4, R15 ;  /* 0x0000000412197824 */ /* 0x040fe200078e020f */
[----:B------:R-:W-:Y:S01]  /*0640*/  BAR.SYNC.DEFER_BLOCKING 0x0 ;  /* 0x0000000000007b1d */ /* 0x000fe20000010000 */
[----:B------:R-:W-:-:S07]  /*0650*/  LOP3.LUT R22, R18, 0x80, RZ, 0xfc, !PT ;  /* 0x0000008012167812 */ /* 0x000fce00078efcff */
[----:B------:R-:W2:Y:S01]  /*0660*/  LDC.64 R14, c[0x0][0x220] ;  /* 0x00008800ff0e7b82 */ /* 0x000ea20000000a00 */
[----:B------:R-:W3:Y:S01]  /*0670*/  LDS R25, [R25] ;  /* 0x0000000019197984 */ /* 0x000ee20000000800 */
[----:B------:R-:W-:Y:S02]  /*0680*/  SHF.R.U32.HI R22, RZ, 0x2, R22 ;  /* 0x00000002ff167819 */ /* 0x000fe40000011616 */
[----:B------:R-:W-:Y:S02]  /*0690*/  LOP3.LUT R2, R18, 0x100, RZ, 0xfc, !PT ;  /* 0x0000010012027812 */ /* 0x000fe400078efcff */
[----:B------:R-:W-:Y:S02]  /*06a0*/  ISETP.GE.AND P1, PT, R20, 0x9, PT ;  /* 0x000000091400780c */ /* 0x000fe40003f26270 */
[----:B------:R-:W-:Y:S02]  /*06b0*/  LOP3.LUT R22, R22, 0x3c, RZ, 0xc0, !PT ;  /* 0x0000003c16167812 */ /* 0x000fe400078ec0ff */
[----:B------:R-:W-:-:S02]  /*06c0*/  SHF.R.U32.HI R2, RZ, 0x2, R2 ;  /* 0x00000002ff027819 */ /* 0x000fc40000011602 */
[C---:B------:R-:W-:Y:S01]  /*06d0*/  ISETP.LT.AND P3, PT, R3.reuse, 0x20000, !P1 ;  /* 0x000200000300780c */ /* 0x040fe20004f61270 */
[----:B0-----:R-:W-:Y:S01]  /*06e0*/  VIADD R23, R22, UR4 ;  /* 0x0000000416177c36 */ /* 0x001fe20008000000 */
[----:B------:R-:W-:Y:S02]  /*06f0*/  LOP3.LUT R21, R19, 0x8, R0, 0xfe, !PT ;  /* 0x0000000813157812 */ /* 0x000fe400078efe00 */
[----:B------:R-:W-:Y:S01]  /*0700*/  LOP3.LUT R12, R18, 0x180, RZ, 0xfc, !PT ;  /* 0x00000180120c7812 */ /* 0x000fe200078efcff */
[--C-:B-1----:R-:W-:Y:S01]  /*0710*/  IMAD R16, R3, 0x9, R20.reuse ;  /* 0x0000000903107824 */ /* 0x102fe200078e0214 */
[----:B------:R-:W-:Y:S01]  /*0720*/  LOP3.LUT R2, R2, 0x5c, RZ, 0xc0, !PT ;  /* 0x0000005c02027812 */ /* 0x000fe200078ec0ff */
[----:B------:R-:W-:Y:S01]  /*0730*/  IMAD R23, R18, 0x4, R23 ;  /* 0x0000000412177824 */ /* 0x000fe200078e0217 */
[C---:B------:R-:W-:Y:S01]  /*0740*/  ISETP.LT.AND P4, PT, R21.reuse, 0x20000, !P1 ;  /* 0x000200001500780c */ /* 0x040fe20004f81270 */
[----:B------:R-:W-:Y:S01]  /*0750*/  IMAD R21, R21, 0x9, R20 ;  /* 0x0000000915157824 */ /* 0x000fe200078e0214 */
[----:B------:R-:W-:-:S02]  /*0760*/  SHF.R.U32.HI R12, RZ, 0x2, R12 ;  /* 0x00000002ff0c7819 */ /* 0x000fc4000001160c */
[----:B------:R-:W-:Y:S01]  /*0770*/  LOP3.LUT R20, R18, 0x200, RZ, 0xfc, !PT ;  /* 0x0000020012147812 */ /* 0x000fe200078efcff */
[----:B------:R-:W0:Y:S01]  /*0780*/  LDS R26, [R23+0x200] ;  /* 0x00020000171a7984 */ /* 0x000e220000000800 */
[----:B------:R-:W-:Y:S01]  /*0790*/  IADD3 R27, R2, UR4, RZ ;  /* 0x00000004021b7c10 */ /* 0x000fe2000fffe0ff */
[----:B--2---:R-:W-:Y:S01]  /*07a0*/  IMAD.WIDE R2, R16, 0x4, R14 ;  /* 0x0000000410027825 */ /* 0x004fe200078e020e */
[C---:B------:R-:W-:Y:S02]  /*07b0*/  LOP3.LUT R22, R18.reuse, 0x280, RZ, 0xfc, !PT ;  /* 0x0000028012167812 */ /* 0x040fe400078efcff */
[C---:B------:R-:W-:Y:S02]  /*07c0*/  LOP3.LUT R24, R18.reuse, 0x300, RZ, 0xfc, !PT ;  /* 0x0000030012187812 */ /* 0x040fe400078efcff */
[----:B------:R-:W-:Y:S02]  /*07d0*/  LOP3.LUT R29, R18, 0x380, RZ, 0xfc, !PT ;  /* 0x00000380121d7812 */ /* 0x000fe400078efcff */
[----:B------:R-:W-:-:S02]  /*07e0*/  LOP3.LUT R12, R12, 0x7c, RZ, 0xc0, !PT ;  /* 0x0000007c0c0c7812 */ /* 0x000fc400078ec0ff */
[----:B------:R-:W-:Y:S01]  /*07f0*/  SHF.R.U32.HI R20, RZ, 0x2, R20 ;  /* 0x00000002ff147819 */ /* 0x000fe20000011614 */
[----:B------:R-:W-:Y:S01]  /*0800*/  IMAD R27, R18, 0x4, R27 ;  /* 0x00000004121b7824 */ /* 0x000fe200078e021b */
[----:B------:R-:W-:Y:S02]  /*0810*/  SHF.R.U32.HI R22, RZ, 0x2, R22 ;  /* 0x00000002ff167819 */ /* 0x000fe40000011616 */
[----:B------:R-:W-:Y:S01]  /*0820*/  SHF.R.U32.HI R24, RZ, 0x2, R24 ;  /* 0x00000002ff187819 */ /* 0x000fe20000011618 */
[----:B---3--:R1:W-:Y:S01]  /*0830*/  @P3 STG.E desc[UR6][R2.64], R25 ;  /* 0x0000001902003986 */ /* 0x0083e2000c101906 */
[----:B------:R-:W-:Y:S02]  /*0840*/  SHF.R.U32.HI R29, RZ, 0x2, R29 ;  /* 0x00000002ff1d7819 */ /* 0x000fe4000001161d */
[----:B------:R-:W-:Y:S01]  /*0850*/  LOP3.LUT R20, R20, 0x9c, RZ, 0xc0, !PT ;  /* 0x0000009c14147812 */ /* 0x000fe200078ec0ff */
[----:B------:R2:W3:Y:S01]  /*0860*/  LDS R28, [R27+0x400] ;  /* 0x000400001b1c7984 */ /* 0x0004e20000000800 */
[----:B------:R-:W-:Y:S01]  /*0870*/  LOP3.LUT R22, R22, 0xbc, RZ, 0xc0, !PT ;  /* 0x000000bc16167812 */ /* 0x000fe200078ec0ff */
[----:B-1----:R-:W-:Y:S01]  /*0880*/  VIADD R3, R12, UR4 ;  /* 0x000000040c037c36 */ /* 0x002fe20008000000 */
[----:B------:R-:W-:-:S02]  /*0890*/  LOP3.LUT R12, R24, 0xdc, RZ, 0xc0, !PT ;  /* 0x000000dc180c7812 */ /* 0x000fc400078ec0ff */
[----:B------:R-:W-:Y:S01]  /*08a0*/  LOP3.LUT R25, R29, 0xfc, RZ, 0xc0, !PT ;  /* 0x000000fc1d197812 */ /* 0x000fe200078ec0ff */
[----:B------:R-:W-:Y:S02]  /*08b0*/  IMAD R3, R18, 0x4, R3 ;  /* 0x0000000412037824 */ /* 0x000fe400078e0203 */
[----:B------:R-:W-:Y:S02]  /*08c0*/  VIADD R23, R20, UR4 ;  /* 0x0000000414177c36 */ /* 0x000fe40008000000 */
[----:B--2---:R-:W-:Y:S01]  /*08d0*/  VIADD R27, R22, UR4 ;  /* 0x00000004161b7c36 */ /* 0x004fe20008000000 */
[----:B------:R1:W2:Y:S01]  /*08e0*/  LDS R24, [R3+0x600] ;  /* 0x0006000003187984 */ /* 0x0002a20000000800 */
[----:B------:R-:W-:Y:S01]  /*08f0*/  VIADD R29, R12, UR4 ;  /* 0x000000040c1d7c36 */ /* 0x000fe20008000000 */
[----:B------:R-:W-:Y:S01]  /*0900*/  IADD3 R12, R25, UR4, RZ ;  /* 0x00000004190c7c10 */ /* 0x000fe2000fffe0ff */
[C---:B------:R-:W-:Y:S02]  /*0910*/  IMAD R25, R18.reuse, 0x4, R23 ;  /* 0x0000000412197824 */ /* 0x040fe400078e0217 */
[----:B------:R-:W-:-:S02]  /*0920*/  IMAD R27, R18, 0x4, R27 ;  /* 0x00000004121b7824 */ /* 0x000fc400078e021b */
[C---:B------:R-:W-:Y:S02]  /*0930*/  IMAD R29, R18.reuse, 0x4, R29 ;  /* 0x00000004121d7824 */ /* 0x040fe400078e021d */
[----:B------:R-:W-:Y:S01]  /*0940*/  IMAD R12, R18, 0x4, R12 ;  /* 0x00000004120c7824 */ /* 0x000fe200078e020c */
[----:B------:R-:W4:Y:S01]  /*0950*/  LDS R25, [R25+0x800] ;  /* 0x0008000019197984 */ /* 0x000f220000000800 */
[----:B------:R-:W-:-:S03]  /*0960*/  LOP3.LUT R2, R19, 0x10, R0, 0xfe, !PT ;  /* 0x0000001013027812 */ /* 0x000fc600078efe00 */
[----:B------:R-:W5:Y:S04]  /*0970*/  LDS R27, [R27+0xa00] ;  /* 0x000a00001b1b7984 */ /* 0x000f680000000800 */
[----:B------:R-:W2:Y:S04]  /*0980*/  LDS R29, [R29+0xc00] ;  /* 0x000c00001d1d7984 */ /* 0x000ea80000000800 */
[----:B------:R-:W4:Y:S01]  /*0990*/  LDS R12, [R12+0xe00] ;  /* 0x000e00000c0c7984 */ /* 0x000f220000000800 */
[----:B------:R-:W-:Y:S02]  /*09a0*/  ISETP.LT.AND P3, PT, R2, 0x20000, !P1 ;  /* 0x000200000200780c */ /* 0x000fe40004f61270 */
[----:B------:R-:W-:Y:S01]  /*09b0*/  LOP3.LUT R2, R19, 0x18, R0, 0xfe, !PT ;  /* 0x0000001813027812 */ /* 0x000fe200078efe00 */
[----:B------:R-:W-:-:S03]  /*09c0*/  IMAD.WIDE R20, R21, 0x4, R14 ;  /* 0x0000000415147825 */ /* 0x000fc600078e020e */
[----:B------:R-:W-:Y:S02]  /*09d0*/  ISETP.LT.AND P6, PT, R2, 0x20000, !P1 ;  /* 0x000200000200780c */ /* 0x000fe40004fc1270 */
[----:B-1----:R-:W1:Y:S01]  /*09e0*/  LDC.64 R2, c[0x0][0x228] ;  /* 0x00008a00ff027b82 */ /* 0x002e620000000a00 */
[----:B------:R-:W-:Y:S01]  /*09f0*/  VIADD R23, R16, 0x90 ;  /* 0x0000009010177836 */ /* 0x000fe20000000000 */
[----:B0-----:R0:W-:Y:S01]  /*0a00*/  @P4 STG.E desc[UR6][R20.64], R26 ;  /* 0x0000001a14004986 */ /* 0x0011e2000c101906 */
[----:B------:R-:W-:Y:S02]  /*0a10*/  LOP3.LUT R18, R19, 0x20, R0, 0xfe, !PT ;  /* 0x0000002013127812 */ /* 0x000fe400078efe00 */
[----:B------:R-:W-:Y:S02]  /*0a20*/  IMAD.WIDE R22, R23, 0x4, R14 ;  /* 0x0000000417167825 */ /* 0x000fe400078e020e */
[----:B------:R-:W-:Y:S02]  /*0a30*/  ISETP.LT.AND P5, PT, R18, 0x20000, !P1 ;  /* 0x000200001200780c */ /* 0x000fe40004fa1270 */
[----:B0-----:R-:W-:-:S02]  /*0a40*/  LOP3.LUT R20, R19, 0x28, R0, 0xfe, !PT ;  /* 0x0000002813147812 */ /* 0x001fc400078efe00 */
[----:B------:R-:W-:Y:S02]  /*0a50*/  LOP3.LUT R21, R19, 0x30, R0, 0xfe, !PT ;  /* 0x0000003013157812 */ /* 0x000fe400078efe00 */
[----:B------:R-:W-:Y:S02]  /*0a60*/  LOP3.LUT R0, R19, 0x38, R0, 0xfe, !PT ;  /* 0x0000003813007812 */ /* 0x000fe400078efe00 */
[----:B------:R-:W-:Y:S01]  /*0a70*/  IADD3 R19, R16, 0xd8, RZ ;  /* 0x000000d810137810 */ /* 0x000fe20007ffe0ff */
[----:B---3--:R0:W-:Y:S01]  /*0a80*/  @P3 STG.E desc[UR6][R22.64], R28 ;  /* 0x0000001c16003986 */ /* 0x0081e2000c101906 */
[----:B------:R-:W-:Y:S02]  /*0a90*/  ISETP.LT.AND P4, PT, R20, 0x20000, !P1 ;  /* 0x000200001400780c */ /* 0x000fe40004f81270 */
[----:B------:R-:W-:Y:S01]  /*0aa0*/  ISETP.LT.AND P3, PT, R21, 0x20000, !P1 ;  /* 0x000200001500780c */ /* 0x000fe20004f61270 */
[----:B------:R-:W-:Y:S01]  /*0ab0*/  IMAD.WIDE R18, R19, 0x4, R14 ;  /* 0x0000000413127825 */ /* 0x000fe200078e020e */
[----:B------:R-:W-:-:S03]  /*0ac0*/  ISETP.LT.AND P1, PT, R0, 0x20000, !P1 ;  /* 0x000200000000780c */ /* 0x000fc60004f21270 */
[C---:B------:R-:W-:Y:S01]  /*0ad0*/  VIADD R21, R16.reuse, 0x120 ;  /* 0x0000012010157836 */ /* 0x040fe20000000000 */
[----:B--2---:R2:W-:Y:S01]  /*0ae0*/  @P6 STG.E desc[UR6][R18.64], R24 ;  /* 0x0000001812006986 */ /* 0x0045e2000c101906 */
[C---:B0-----:R-:W-:Y:S02]  /*0af0*/  VIADD R23, R16.reuse, 0x168 ;  /* 0x0000016810177836 */ /* 0x041fe40000000000 */
[C---:B------:R-:W-:Y:S02]  /*0b00*/  VIADD R22, R16.reuse, 0x1b0 ;  /* 0x000001b010167836 */ /* 0x040fe40000000000 */
[----:B------:R-:W-:Y:S02]  /*0b10*/  VIADD R16, R16, 0x1f8 ;  /* 0x000001f810107836 */ /* 0x000fe40000000000 */
[----:B--2---:R-:W-:-:S04]  /*0b20*/  IMAD.WIDE R18, R21, 0x4, R14 ;  /* 0x0000000415127825 */ /* 0x004fc800078e020e */
[--C-:B------:R-:W-:Y:S01]  /*0b30*/  IMAD.WIDE R20, R23, 0x4, R14.reuse ;  /* 0x0000000417147825 */ /* 0x100fe200078e020e */
[----:B----4-:R0:W-:Y:S03]  /*0b40*/  @P5 STG.E desc[UR6][R18.64], R25 ;  /* 0x0000001912005986 */ /* 0x0101e6000c101906 */
[--C-:B------:R-:W-:Y:S01]  /*0b50*/  IMAD.WIDE R22, R22, 0x4, R14.reuse ;  /* 0x0000000416167825 */ /* 0x100fe200078e020e */
[----:B-----5:R0:W-:Y:S03]  /*0b60*/  @P4 STG.E desc[UR6][R20.64], R27 ;  /* 0x0000001b14004986 */ /* 0x0201e6000c101906 */
[----:B------:R-:W-:Y:S01]  /*0b70*/  IMAD.WIDE R14, R16, 0x4, R14 ;  /* 0x00000004100e7825 */ /* 0x000fe200078e020e */
[----:B------:R0:W-:Y:S03]  /*0b80*/  @P3 STG.E desc[UR6][R22.64], R29 ;  /* 0x0000001d16003986 */ /* 0x0001e6000c101906 */
[--C-:B-1----:R-:W-:Y:S01]  /*0b90*/  IMAD.WIDE R16, R17, 0x4, R2.reuse ;  /* 0x0000000411107825 */ /* 0x102fe200078e0202 */
[----:B------:R0:W-:Y:S04]  /*0ba0*/  @P1 STG.E desc[UR6][R14.64], R12 ;  /* 0x0000000c0e001986 */ /* 0x0001e8000c101906 */
[----:B------:R0:W-:Y:S01]  /*0bb0*/  @P2 STG.E.128 desc[UR6][R16.64], R8 ;  /* 0x0000000810002986 */ /* 0x0001e2000c101d06 */
[----:B------:R-:W-:Y:S01]  /*0bc0*/  IMAD.WIDE R2, R13, 0x4, R2 ;  /* 0x000000040d027825 */ /* 0x000fe200078e0202 */
[----:B0-----:R-:W-:Y:S06]  /*0bd0*/  @!P0 EXIT ;  /* 0x000000000000894d */ /* 0x001fec0003800000 */
[----:B------:R-:W-:Y:S01]  /*0be0*/  STG.E.128 desc[UR6][R2.64], R4 ;  /* 0x0000000402007986 */ /* 0x000fe2000c101d06 */
[----:B------:R-:W-:Y:S05]  /*0bf0*/  EXIT ;  /* 0x000000000000794d */ /* 0x000fea0003800000 */
.L_x_0:
[----:B------:R-:W-:-:S00]  /*0c00*/  BRA `(.L_x_0) ;  /* 0xfffffffc00fc7947 */ /* 0x000fc0000383ffff */
[----:B------:R-:W-:-:S00]  /*0c10*/  NOP ;  /* 0x0000000000007918 */ /* 0x000fc00000000000 */
        /* <DEDUP_REMOVED lines=14> */
.L_x_1:


//--------------------- .nv.shared.triton_poi_fused_convolution_div_26 --------------------------
	.section	.nv.shared.triton_poi_fused_convolution_div_26,"aw",@nobits
	.sectionflags	@""
	.align	16
	.zero		1024


//--------------------- .nv.constant0.triton_poi_fused_convolution_div_26 --------------------------
	.section	.nv.constant0.triton_poi_fused_convolution_div_26,"a",@progbits
	.sectionflags	@""
	.align	4
.nv.constant0.triton_poi_fused_convolution_div_26:
	.zero		568
